//
// Generated by NVIDIA NVVM Compiler
//
// Compiler Build ID: CL-36424714
// Cuda compilation tools, release 13.0, V13.0.88
// Based on NVVM 20.0.0
//

.version 9.0
.target sm_100
.address_size 64

	// .globl	_Z12addConstCUDAv
.const .align 8 .u64 constThreadCountList;
.const .align 8 .u64 constRandNumList;
.const .align 8 .u64 constAddresultList;
.const .align 8 .u64 constSubresultList;
.const .align 8 .u64 constMultresultList;
.const .align 8 .u64 constModresultList;

.visible .entry _Z12addConstCUDAv()
{
	.reg .b32 	%r<8>;
	.reg .b64 	%rd<11>;

	mov.u32 	%r1, %tid.x;
	mov.u32 	%r2, %ctaid.x;
	mov.u32 	%r3, %ntid.x;
	mad.lo.s32 	%r4, %r2, %r3, %r1;
	ld.const.u64 	%rd1, [constThreadCountList];
	cvta.to.global.u64 	%rd2, %rd1;
	mul.wide.s32 	%rd3, %r4, 4;
	add.s64 	%rd4, %rd2, %rd3;
	ld.global.u32 	%r5, [%rd4];
	ld.const.u64 	%rd5, [constRandNumList];
	cvta.to.global.u64 	%rd6, %rd5;
	add.s64 	%rd7, %rd6, %rd3;
	ld.global.u32 	%r6, [%rd7];
	add.s32 	%r7, %r6, %r5;
	ld.const.u64 	%rd8, [constAddresultList];
	cvta.to.global.u64 	%rd9, %rd8;
	add.s64 	%rd10, %rd9, %rd3;
	st.global.u32 	[%rd10], %r7;
	ret;

}
	// .globl	_Z12subConstCUDAv
.visible .entry _Z12subConstCUDAv()
{
	.reg .b32 	%r<8>;
	.reg .b64 	%rd<11>;

	mov.u32 	%r1, %tid.x;
	mov.u32 	%r2, %ctaid.x;
	mov.u32 	%r3, %ntid.x;
	mad.lo.s32 	%r4, %r2, %r3, %r1;
	ld.const.u64 	%rd1, [constThreadCountList];
	cvta.to.global.u64 	%rd2, %rd1;
	mul.wide.s32 	%rd3, %r4, 4;
	add.s64 	%rd4, %rd2, %rd3;
	ld.global.u32 	%r5, [%rd4];
	ld.const.u64 	%rd5, [constRandNumList];
	cvta.to.global.u64 	%rd6, %rd5;
	add.s64 	%rd7, %rd6, %rd3;
	ld.global.u32 	%r6, [%rd7];
	sub.s32 	%r7, %r5, %r6;
	ld.const.u64 	%rd8, [constSubresultList];
	cvta.to.global.u64 	%rd9, %rd8;
	add.s64 	%rd10, %rd9, %rd3;
	st.global.u32 	[%rd10], %r7;
	ret;

}
	// .globl	_Z13multConstCUDAv
.visible .entry _Z13multConstCUDAv()
{
	.reg .b32 	%r<8>;
	.reg .b64 	%rd<11>;

	mov.u32 	%r1, %tid.x;
	mov.u32 	%r2, %ctaid.x;
	mov.u32 	%r3, %ntid.x;
	mad.lo.s32 	%r4, %r2, %r3, %r1;
	ld.const.u64 	%rd1, [constThreadCountList];
	cvta.to.global.u64 	%rd2, %rd1;
	mul.wide.s32 	%rd3, %r4, 4;
	add.s64 	%rd4, %rd2, %rd3;
	ld.global.u32 	%r5, [%rd4];
	ld.const.u64 	%rd5, [constRandNumList];
	cvta.to.global.u64 	%rd6, %rd5;
	add.s64 	%rd7, %rd6, %rd3;
	ld.global.u32 	%r6, [%rd7];
	mul.lo.s32 	%r7, %r6, %r5;
	ld.const.u64 	%rd8, [constMultresultList];
	cvta.to.global.u64 	%rd9, %rd8;
	add.s64 	%rd10, %rd9, %rd3;
	st.global.u32 	[%rd10], %r7;
	ret;

}
	// .globl	_Z12modConstCUDAv
.visible .entry _Z12modConstCUDAv()
{
	.reg .b32 	%r<8>;
	.reg .b64 	%rd<11>;

	mov.u32 	%r1, %tid.x;
	mov.u32 	%r2, %ctaid.x;
	mov.u32 	%r3, %ntid.x;
	mad.lo.s32 	%r4, %r2, %r3, %r1;
	ld.const.u64 	%rd1, [constThreadCountList];
	cvta.to.global.u64 	%rd2, %rd1;
	mul.wide.s32 	%rd3, %r4, 4;
	add.s64 	%rd4, %rd2, %rd3;
	ld.global.u32 	%r5, [%rd4];
	ld.const.u64 	%rd5, [constRandNumList];
	cvta.to.global.u64 	%rd6, %rd5;
	add.s64 	%rd7, %rd6, %rd3;
	ld.global.u32 	%r6, [%rd7];
	rem.s32 	%r7, %r5, %r6;
	ld.const.u64 	%rd8, [constModresultList];
	cvta.to.global.u64 	%rd9, %rd8;
	add.s64 	%rd10, %rd9, %rd3;
	st.global.u32 	[%rd10], %r7;
	ret;

}


// ===== COMPILED SASS (sm_100) =====

	.target	sm_100

	.elftype	@"ET_EXEC"


//--------------------- .note.nv.tkinfo           --------------------------
	.section	.note.nv.tkinfo,"",@"SHT_NOTE"
	.sectionflags	@"SHF_NOTE_NV_TKINFO"
	.tkinfo
        /*0018*/ 	.word	0x00000002
        /*0030*/ 	.string	""
        /*0030*/ 	.string	"ptxas"
        /*0030*/ 	.string	"Cuda compilation tools, release 13.0, V13.0.88"
        /*0030*/ 	.string	"Build cuda_13.0.r13.0/compiler.36424714_0"
        /*0030*/ 	.string	"-arch sm_100 -m 64 "



//--------------------- .note.nv.cuinfo           --------------------------
	.section	.note.nv.cuinfo,"",@"SHT_NOTE"
	.sectionflags	@"SHF_NOTE_NV_CUINFO"
        /*0018*/ 	.short	0x0002
        /*001a*/ 	.short	0x0064
        /*001c*/ 	.short	0x0082
	.zero		2


//--------------------- .nv.info                  --------------------------
	.section	.nv.info,"",@"SHT_CUDA_INFO"
	.align	4


	//----- nvinfo : EIATTR_REGCOUNT
	.align		4
        /*0000*/ 	.byte	0x04, 0x2f
        /*0002*/ 	.short	(.L_7 - .L_6)
	.align		4
.L_6:
        /*0004*/ 	.word	index@(_Z12addConstCUDAv)
        /*0008*/ 	.word	0x0000000c


	//----- nvinfo : EIATTR_FRAME_SIZE
	.align		4
.L_7:
        /*000c*/ 	.byte	0x04, 0x11
        /*000e*/ 	.short	(.L_9 - .L_8)
	.align		4
.L_8:
        /*0010*/ 	.word	index@(_Z12addConstCUDAv)
        /*0014*/ 	.word	0x00000000


	//----- nvinfo : EIATTR_REGCOUNT
	.align		4
.L_9:
        /*0018*/ 	.byte	0x04, 0x2f
        /*001a*/ 	.short	(.L_11 - .L_10)
	.align		4
.L_10:
        /*001c*/ 	.word	index@(_Z12subConstCUDAv)
        /*0020*/ 	.word	0x0000000c


	//----- nvinfo : EIATTR_FRAME_SIZE
	.align		4
.L_11:
        /*0024*/ 	.byte	0x04, 0x11
        /*0026*/ 	.short	(.L_13 - .L_12)
	.align		4
.L_12:
        /*0028*/ 	.word	index@(_Z12subConstCUDAv)
        /*002c*/ 	.word	0x00000000


	//----- nvinfo : EIATTR_REGCOUNT
	.align		4
.L_13:
        /*0030*/ 	.byte	0x04, 0x2f
        /*0032*/ 	.short	(.L_15 - .L_14)
	.align		4
.L_14:
        /*0034*/ 	.word	index@(_Z13multConstCUDAv)
        /*0038*/ 	.word	0x0000000c


	//----- nvinfo : EIATTR_FRAME_SIZE
	.align		4
.L_15:
        /*003c*/ 	.byte	0x04, 0x11
        /*003e*/ 	.short	(.L_17 - .L_16)
	.align		4
.L_16:
        /*0040*/ 	.word	index@(_Z13multConstCUDAv)
        /*0044*/ 	.word	0x00000000


	//----- nvinfo : EIATTR_REGCOUNT
	.align		4
.L_17:
        /*0048*/ 	.byte	0x04, 0x2f
        /*004a*/ 	.short	(.L_19 - .L_18)
	.align		4
.L_18:
        /*004c*/ 	.word	index@(_Z12modConstCUDAv)
        /*0050*/ 	.word	0x0000000d


	//----- nvinfo : EIATTR_FRAME_SIZE
	.align		4
.L_19:
        /*0054*/ 	.byte	0x04, 0x11
        /*0056*/ 	.short	(.L_21 - .L_20)
	.align		4
.L_20:
        /*0058*/ 	.word	index@(_Z12modConstCUDAv)
        /*005c*/ 	.word	0x00000000


	//----- nvinfo : EIATTR_MIN_STACK_SIZE
	.align		4
.L_21:
        /*0060*/ 	.byte	0x04, 0x12
        /*0062*/ 	.short	(.L_23 - .L_22)
	.align		4
.L_22:
        /*0064*/ 	.word	index@(_Z12modConstCUDAv)
        /*0068*/ 	.word	0x00000000


	//----- nvinfo : EIATTR_MIN_STACK_SIZE
	.align		4
.L_23:
        /*006c*/ 	.byte	0x04, 0x12
        /*006e*/ 	.short	(.L_25 - .L_24)
	.align		4
.L_24:
        /*0070*/ 	.word	index@(_Z13multConstCUDAv)
        /*0074*/ 	.word	0x00000000


	//----- nvinfo : EIATTR_MIN_STACK_SIZE
	.align		4
.L_25:
        /*0078*/ 	.byte	0x04, 0x12
        /*007a*/ 	.short	(.L_27 - .L_26)
	.align		4
.L_26:
        /*007c*/ 	.word	index@(_Z12subConstCUDAv)
        /*0080*/ 	.word	0x00000000


	//----- nvinfo : EIATTR_MIN_STACK_SIZE
	.align		4
.L_27:
        /*0084*/ 	.byte	0x04, 0x12
        /*0086*/ 	.short	(.L_29 - .L_28)
	.align		4
.L_28:
        /*0088*/ 	.word	index@(_Z12addConstCUDAv)
        /*008c*/ 	.word	0x00000000
.L_29:


//--------------------- .nv.compat                --------------------------
	.section	.nv.compat,"",@"SHT_CUDA_COMPAT_INFO"
	.align	4
        /*0000*/ 	.byte	0x02, 0x09, 0x00, 0x00, 0x02, 0x02, 0x01, 0x00, 0x02, 0x05, 0x05, 0x00, 0x03, 0x07, 0x01, 0x01
        /*0010*/ 	.byte	0x02, 0x03, 0x00, 0x00, 0x02, 0x06, 0x01, 0x00, 0x04, 0x0b, 0x08, 0x00, 0x09, 0x00, 0x00, 0x00
        /*0020*/ 	.byte	0x00, 0x00, 0x00, 0x00


//--------------------- .nv.info._Z12modConstCUDAv --------------------------
	.section	.nv.info._Z12modConstCUDAv,"",@"SHT_CUDA_INFO"
	.sectionflags	@""
	.align	4


	//----- nvinfo : EIATTR_CUDA_API_VERSION
	.align		4
        /*0000*/ 	.byte	0x04, 0x37
        /*0002*/ 	.short	(.L_31 - .L_30)
.L_30:
        /*0004*/ 	.word	0x00000082


	//----- nvinfo : EIATTR_SPARSE_MMA_MASK
	.align		4
.L_31:
        /*0008*/ 	.byte	0x03, 0x50
        /*000a*/ 	.short	0x0000


	//----- nvinfo : EIATTR_MAXREG_COUNT
	.align		4
        /*000c*/ 	.byte	0x03, 0x1b
        /*000e*/ 	.short	0x00ff


	//----- nvinfo : EIATTR_MERCURY_ISA_VERSION
	.align		4
        /*0010*/ 	.byte	0x03, 0x5f
        /*0012*/ 	.short	0x0101


	//----- nvinfo : EIATTR_VRC_CTA_INIT_COUNT
	.align		4
        /*0014*/ 	.byte	0x02, 0x4a
	.zero		1
	.zero		1


	//----- nvinfo : EIATTR_EXIT_INSTR_OFFSETS
	.align		4
        /*0018*/ 	.byte	0x04, 0x1c
        /*001a*/ 	.short	(.L_33 - .L_32)


	//   ....[0]....
.L_32:
        /*001c*/ 	.word	0x00000250


	//----- nvinfo : EIATTR_SW_WAR
	.align		4
.L_33:
        /*0020*/ 	.byte	0x04, 0x36
        /*0022*/ 	.short	(.L_35 - .L_34)
.L_34:
        /*0024*/ 	.word	0x00000008
.L_35:


//--------------------- .nv.info._Z13multConstCUDAv --------------------------
	.section	.nv.info._Z13multConstCUDAv,"",@"SHT_CUDA_INFO"
	.sectionflags	@""
	.align	4


	//----- nvinfo : EIATTR_CUDA_API_VERSION
	.align		4
        /*0000*/ 	.byte	0x04, 0x37
        /*0002*/ 	.short	(.L_37 - .L_36)
.L_36:
        /*0004*/ 	.word	0x00000082


	//----- nvinfo : EIATTR_SPARSE_MMA_MASK
	.align		4
.L_37:
        /*0008*/ 	.byte	0x03, 0x50
        /*000a*/ 	.short	0x0000


	//----- nvinfo : EIATTR_MAXREG_COUNT
	.align		4
        /*000c*/ 	.byte	0x03, 0x1b
        /*000e*/ 	.short	0x00ff


	//----- nvinfo : EIATTR_MERCURY_ISA_VERSION
	.align		4
        /*0010*/ 	.byte	0x03, 0x5f
        /*0012*/ 	.short	0x0101


	//----- nvinfo : EIATTR_VRC_CTA_INIT_COUNT
	.align		4
        /*0014*/ 	.byte	0x02, 0x4a
	.zero		1
	.zero		1


	//----- nvinfo : EIATTR_EXIT_INSTR_OFFSETS
	.align		4
        /*0018*/ 	.byte	0x04, 0x1c
        /*001a*/ 	.short	(.L_39 - .L_38)


	//   ....[0]....
.L_38:
        /*001c*/ 	.word	0x00000100


	//----- nvinfo : EIATTR_SW_WAR
	.align		4
.L_39:
        /*0020*/ 	.byte	0x04, 0x36
        /*0022*/ 	.short	(.L_41 - .L_40)
.L_40:
        /*0024*/ 	.word	0x00000008
.L_41:


//--------------------- .nv.info._Z12subConstCUDAv --------------------------
	.section	.nv.info._Z12subConstCUDAv,"",@"SHT_CUDA_INFO"
	.sectionflags	@""
	.align	4


	//----- nvinfo : EIATTR_CUDA_API_VERSION
	.align		4
        /*0000*/ 	.byte	0x04, 0x37
        /*0002*/ 	.short	(.L_43 - .L_42)
.L_42:
        /*0004*/ 	.word	0x00000082


	//----- nvinfo : EIATTR_SPARSE_MMA_MASK
	.align		4
.L_43:
        /*0008*/ 	.byte	0x03, 0x50
        /*000a*/ 	.short	0x0000


	//----- nvinfo : EIATTR_MAXREG_COUNT
	.align		4
        /*000c*/ 	.byte	0x03, 0x1b
        /*000e*/ 	.short	0x00ff


	//----- nvinfo : EIATTR_MERCURY_ISA_VERSION
	.align		4
        /*0010*/ 	.byte	0x03, 0x5f
        /*0012*/ 	.short	0x0101


	//----- nvinfo : EIATTR_VRC_CTA_INIT_COUNT
	.align		4
        /*0014*/ 	.byte	0x02, 0x4a
	.zero		1
	.zero		1


	//----- nvinfo : EIATTR_EXIT_INSTR_OFFSETS
	.align		4
        /*0018*/ 	.byte	0x04, 0x1c
        /*001a*/ 	.short	(.L_45 - .L_44)


	//   ....[0]....
.L_44:
        /*001c*/ 	.word	0x00000100


	//----- nvinfo : EIATTR_SW_WAR
	.align		4
.L_45:
        /*0020*/ 	.byte	0x04, 0x36
        /*0022*/ 	.short	(.L_47 - .L_46)
.L_46:
        /*0024*/ 	.word	0x00000008
.L_47:


//--------------------- .nv.info._Z12addConstCUDAv --------------------------
	.section	.nv.info._Z12addConstCUDAv,"",@"SHT_CUDA_INFO"
	.sectionflags	@""
	.align	4


	//----- nvinfo : EIATTR_CUDA_API_VERSION
	.align		4
        /*0000*/ 	.byte	0x04, 0x37
        /*0002*/ 	.short	(.L_49 - .L_48)
.L_48:
        /*0004*/ 	.word	0x00000082


	//----- nvinfo : EIATTR_SPARSE_MMA_MASK
	.align		4
.L_49:
        /*0008*/ 	.byte	0x03, 0x50
        /*000a*/ 	.short	0x0000


	//----- nvinfo : EIATTR_MAXREG_COUNT
	.align		4
        /*000c*/ 	.byte	0x03, 0x1b
        /*000e*/ 	.short	0x00ff


	//----- nvinfo : EIATTR_MERCURY_ISA_VERSION
	.align		4
        /*0010*/ 	.byte	0x03, 0x5f
        /*0012*/ 	.short	0x0101


	//----- nvinfo : EIATTR_VRC_CTA_INIT_COUNT
	.align		4
        /*0014*/ 	.byte	0x02, 0x4a
	.zero		1
	.zero		1


	//----- nvinfo : EIATTR_EXIT_INSTR_OFFSETS
	.align		4
        /*0018*/ 	.byte	0x04, 0x1c
        /*001a*/ 	.short	(.L_51 - .L_50)


	//   ....[0]....
.L_50:
        /*001c*/ 	.word	0x00000100


	//----- nvinfo : EIATTR_SW_WAR
	.align		4
.L_51:
        /*0020*/ 	.byte	0x04, 0x36
        /*0022*/ 	.short	(.L_53 - .L_52)
.L_52:
        /*0024*/ 	.word	0x00000008
.L_53:


//--------------------- .nv.callgraph             --------------------------
	.section	.nv.callgraph,"",@"SHT_CUDA_CALLGRAPH"
	.align	4
	.sectionentsize	8
	.align		4
        /*0000*/ 	.word	0x00000000
	.align		4
        /*0004*/ 	.word	0xffffffff
	.align		4
        /*0008*/ 	.word	0x00000000
	.align		4
        /*000c*/ 	.word	0xfffffffe
	.align		4
        /*0010*/ 	.word	0x00000000
	.align		4
        /*0014*/ 	.word	0xfffffffd
	.align		4
        /*0018*/ 	.word	0x00000000
	.align		4
        /*001c*/ 	.word	0xfffffffc


//--------------------- .nv.constant3             --------------------------
	.section	.nv.constant3,"a",@progbits
	.align	8
.nv.constant3:
	.type		constThreadCountList,@object
	.size		constThreadCountList,(constRandNumList - constThreadCountList)
constThreadCountList:
	.zero		8
	.type		constRandNumList,@object
	.size		constRandNumList,(constAddresultList - constRandNumList)
constRandNumList:
	.zero		8
	.type		constAddresultList,@object
	.size		constAddresultList,(constSubresultList - constAddresultList)
constAddresultList:
	.zero		8
	.type		constSubresultList,@object
	.size		constSubresultList,(constMultresultList - constSubresultList)
constSubresultList:
	.zero		8
	.type		constMultresultList,@object
	.size		constMultresultList,(constModresultList - constMultresultList)
constMultresultList:
	.zero		8
	.type		constModresultList,@object
	.size		constModresultList,(.L_5 - constModresultList)
constModresultList:
	.zero		8
.L_5:


//--------------------- .text._Z12modConstCUDAv   --------------------------
	.section	.text._Z12modConstCUDAv,"ax",@progbits
	.align	128
        .global         _Z12modConstCUDAv
        .type           _Z12modConstCUDAv,@function
        .size           _Z12modConstCUDAv,(.L_x_4 - _Z12modConstCUDAv)
        .other          _Z12modConstCUDAv,@"STO_CUDA_ENTRY STV_DEFAULT"
_Z12modConstCUDAv:
.text._Z12modConstCUDAv:
[----:B------:R-:W-:Y:S01]  /*0000*/  LDC R1, c[0x0][0x37c] ;  /* 0x0000df00ff017b82 */ /* 0x000fe20000000800 */
[----:B------:R-:W0:Y:S07]  /*0010*/  S2R R0, SR_TID.X ;  /* 0x0000000000007919 */ /* 0x000e2e0000002100 */
[----:B------:R-:W0:Y:S01]  /*0020*/  S2UR UR6, SR_CTAID.X ;  /* 0x00000000000679c3 */ /* 0x000e220000002500 */
[----:B------:R-:W1:Y:S07]  /*0030*/  LDCU.64 UR4, c[0x0][0x358] ;  /* 0x00006b00ff0477ac */ /* 0x000e6e0008000a00 */
[----:B------:R-:W0:Y:S08]  /*0040*/  LDC R5, c[0x0][0x360] ;  /* 0x0000d800ff057b82 */ /* 0x000e300000000800 */
[----:B------:R-:W2:Y:S01]  /*0050*/  LDC.64 R2, c[0x3][0x8] ;  /* 0x00c00200ff027b82 */ /* 0x000ea20000000a00 */
[----:B0-----:R-:W-:-:S07]  /*0060*/  IMAD R0, R5, UR6, R0 ;  /* 0x0000000605007c24 */ /* 0x001fce000f8e0200 */
[----:B------:R-:W0:Y:S01]  /*0070*/  LDC.64 R4, c[0x3][RZ] ;  /* 0x00c00000ff047b82 */ /* 0x000e220000000a00 */
[----:B--2---:R-:W-:-:S06]  /*0080*/  IMAD.WIDE R2, R0, 0x4, R2 ;  /* 0x0000000400027825 */ /* 0x004fcc00078e0202 */
[----:B-1----:R-:W2:Y:S01]  /*0090*/  LDG.E R2, desc[UR4][R2.64] ;  /* 0x0000000402027981 */ /* 0x002ea2000c1e1900 */
[----:B0-----:R-:W-:-:S05]  /*00a0*/  IMAD.WIDE R4, R0, 0x4, R4 ;  /* 0x0000000400047825 */ /* 0x001fca00078e0204 */
[----:B------:R0:W3:Y:S01]  /*00b0*/  LDG.E R8, desc[UR4][R4.64] ;  /* 0x0000000404087981 */ /* 0x0000e2000c1e1900 */
[-C--:B--2---:R-:W-:Y:S02]  /*00c0*/  IABS R10, R2.reuse ;  /* 0x00000002000a7213 */ /* 0x084fe40000000000 */
[----:B0-----:R-:W-:Y:S02]  /*00d0*/  IABS R5, R2 ;  /* 0x0000000200057213 */ /* 0x001fe40000000000 */
[----:B------:R-:W0:Y:S01]  /*00e0*/  I2F.RP R9, R10 ;  /* 0x0000000a00097306 */ /* 0x000e220000209400 */
[----:B---3--:R-:W-:-:S07]  /*00f0*/  IABS R4, R8 ;  /* 0x0000000800047213 */ /* 0x008fce0000000000 */
[----:B0-----:R-:W0:Y:S01]  /*0100*/  MUFU.RCP R9, R9 ;  /* 0x0000000900097308 */ /* 0x001e220000001000 */
[----:B------:R-:W-:Y:S02]  /*0110*/  ISETP.GE.AND P2, PT, R8, RZ, PT ;  /* 0x000000ff0800720c */ /* 0x000fe40003f46270 */
[----:B0-----:R-:W-:-:S05]  /*0120*/  IADD3 R6, PT, PT, R9, 0xffffffe, RZ ;  /* 0x0ffffffe09067810 */ /* 0x001fca0007ffe0ff */
[----:B------:R0:W1:Y:S02]  /*0130*/  F2I.FTZ.U32.TRUNC.NTZ R7, R6 ;  /* 0x0000000600077305 */ /* 0x000064000021f000 */
[----:B0-----:R-:W-:Y:S01]  /*0140*/  IMAD.MOV.U32 R6, RZ, RZ, RZ ;  /* 0x000000ffff067224 */ /* 0x001fe200078e00ff */
[----:B-1----:R-:W-:-:S05]  /*0150*/  IADD3 R3, PT, PT, RZ, -R7, RZ ;  /* 0x80000007ff037210 */ /* 0x002fca0007ffe0ff */
[----:B------:R-:W-:-:S04]  /*0160*/  IMAD R3, R3, R10, RZ ;  /* 0x0000000a03037224 */ /* 0x000fc800078e02ff */
[----:B------:R-:W-:Y:S01]  /*0170*/  IMAD.HI.U32 R7, R7, R3, R6 ;  /* 0x0000000307077227 */ /* 0x000fe200078e0006 */
[----:B------:R-:W-:-:S05]  /*0180*/  IADD3 R3, PT, PT, RZ, -R5, RZ ;  /* 0x80000005ff037210 */ /* 0x000fca0007ffe0ff */
[----:B------:R-:W-:-:S04]  /*0190*/  IMAD.HI.U32 R7, R7, R4, RZ ;  /* 0x0000000407077227 */ /* 0x000fc800078e00ff */
[----:B------:R-:W-:Y:S02]  /*01a0*/  IMAD R7, R7, R3, R4 ;  /* 0x0000000307077224 */ /* 0x000fe400078e0204 */
[----:B------:R-:W0:Y:S03]  /*01b0*/  LDC.64 R4, c[0x3][0x28] ;  /* 0x00c00a00ff047b82 */ /* 0x000e260000000a00 */
[----:B------:R-:W-:-:S13]  /*01c0*/  ISETP.GT.U32.AND P0, PT, R10, R7, PT ;  /* 0x000000070a00720c */ /* 0x000fda0003f04070 */
[----:B------:R-:W-:Y:S01]  /*01d0*/  @!P0 IMAD.IADD R7, R7, 0x1, -R10 ;  /* 0x0000000107078824 */ /* 0x000fe200078e0a0a */
[----:B------:R-:W-:-:S04]  /*01e0*/  ISETP.NE.AND P0, PT, R2, RZ, PT ;  /* 0x000000ff0200720c */ /* 0x000fc80003f05270 */
[----:B------:R-:W-:Y:S01]  /*01f0*/  ISETP.GT.U32.AND P1, PT, R10, R7, PT ;  /* 0x000000070a00720c */ /* 0x000fe20003f24070 */
[----:B0-----:R-:W-:-:S12]  /*0200*/  IMAD.WIDE R4, R0, 0x4, R4 ;  /* 0x0000000400047825 */ /* 0x001fd800078e0204 */
[----:B------:R-:W-:-:S05]  /*0210*/  @!P1 IADD3 R7, PT, PT, R7, -R10, RZ ;  /* 0x8000000a07079210 */ /* 0x000fca0007ffe0ff */
[----:B------:R-:W-:Y:S01]  /*0220*/  @!P2 IMAD.MOV R7, RZ, RZ, -R7 ;  /* 0x000000ffff07a224 */ /* 0x000fe200078e0a07 */
[----:B------:R-:W-:-:S05]  /*0230*/  @!P0 LOP3.LUT R7, RZ, R2, RZ, 0x33, !PT ;  /* 0x00000002ff078212 */ /* 0x000fca00078e33ff */
[----:B------:R-:W-:Y:S01]  /*0240*/  STG.E desc[UR4][R4.64], R7 ;  /* 0x0000000704007986 */ /* 0x000fe2000c101904 */
[----:B------:R-:W-:Y:S05]  /*0250*/  EXIT ;  /* 0x000000000000794d */ /* 0x000fea0003800000 */
.L_x_0:
[----:B------:R-:W-:-:S00]  /*0260*/  BRA `(.L_x_0) ;  /* 0xfffffffc00fc7947 */ /* 0x000fc0000383ffff */
[----:B------:R-:W-:-:S00]  /*0270*/  NOP ;  /* 0x0000000000007918 */ /* 0x000fc00000000000 */
        /* <DEDUP_REMOVED lines=8> */
.L_x_4:


//--------------------- .text._Z13multConstCUDAv  --------------------------
	.section	.text._Z13multConstCUDAv,"ax",@progbits
	.align	128
        .global         _Z13multConstCUDAv
        .type           _Z13multConstCUDAv,@function
        .size           _Z13multConstCUDAv,(.L_x_5 - _Z13multConstCUDAv)
        .other          _Z13multConstCUDAv,@"STO_CUDA_ENTRY STV_DEFAULT"
_Z13multConstCUDAv:
.text._Z13multConstCUDAv:
[----:B------:R-:W-:Y:S01]  /*0000*/  LDC R1, c[0x0][0x37c] ;  /* 0x0000df00ff017b82 */ /* 0x000fe20000000800 */
[----:B------:R-:W0:Y:S07]  /*0010*/  S2R R9, SR_TID.X ;  /* 0x0000000000097919 */ /* 0x000e2e0000002100 */
[----:B------:R-:W0:Y:S01]  /*0020*/  S2UR UR6, SR_CTAID.X ;  /* 0x00000000000679c3 */ /* 0x000e220000002500 */
[----:B------:R-:W1:Y:S07]  /*0030*/  LDCU.64 UR4, c[0x0][0x358] ;  /* 0x00006b00ff0477ac */ /* 0x000e6e0008000a00 */
[----:B------:R-:W0:Y:S08]  /*0040*/  LDC R0, c[0x0][0x360] ;  /* 0x0000d800ff007b82 */ /* 0x000e300000000800 */
[----:B------:R-:W2:Y:S08]  /*0050*/  LDC.64 R2, c[0x3][RZ] ;  /* 0x00c00000ff027b82 */ /* 0x000eb00000000a00 */
[----:B------:R-:W3:Y:S01]  /*0060*/  LDC.64 R4, c[0x3][0x8] ;  /* 0x00c00200ff047b82 */ /* 0x000ee20000000a00 */
[----:B0-----:R-:W-:-:S07]  /*0070*/  IMAD R9, R0, UR6, R9 ;  /* 0x0000000600097c24 */ /* 0x001fce000f8e0209 */
[----:B------:R-:W0:Y:S01]  /*0080*/  LDC.64 R6, c[0x3][0x20] ;  /* 0x00c00800ff067b82 */ /* 0x000e220000000a00 */
[----:B--2---:R-:W-:-:S06]  /*0090*/  IMAD.WIDE R2, R9, 0x4, R2 ;  /* 0x0000000409027825 */ /* 0x004fcc00078e0202 */
[----:B-1----:R-:W2:Y:S01]  /*00a0*/  LDG.E R2, desc[UR4][R2.64] ;  /* 0x0000000402027981 */ /* 0x002ea2000c1e1900 */
[----:B---3--:R-:W-:-:S06]  /*00b0*/  IMAD.WIDE R4, R9, 0x4, R4 ;  /* 0x0000000409047825 */ /* 0x008fcc00078e0204 */
[----:B------:R-:W2:Y:S01]  /*00c0*/  LDG.E R5, desc[UR4][R4.64] ;  /* 0x0000000404057981 */ /* 0x000ea2000c1e1900 */
[----:B0-----:R-:W-:-:S04]  /*00d0*/  IMAD.WIDE R6, R9, 0x4, R6 ;  /* 0x0000000409067825 */ /* 0x001fc800078e0206 */
[----:B--2---:R-:W-:-:S05]  /*00e0*/  IMAD R9, R2, R5, RZ ;  /* 0x0000000502097224 */ /* 0x004fca00078e02ff */
[----:B------:R-:W-:Y:S01]  /*00f0*/  STG.E desc[UR4][R6.64], R9 ;  /* 0x0000000906007986 */ /* 0x000fe2000c101904 */
[----:B------:R-:W-:Y:S05]  /*0100*/  EXIT ;  /* 0x000000000000794d */ /* 0x000fea0003800000 */
.L_x_1:
        /* <DEDUP_REMOVED lines=15> */
.L_x_5:


//--------------------- .text._Z12subConstCUDAv   --------------------------
	.section	.text._Z12subConstCUDAv,"ax",@progbits
	.align	128
        .global         _Z12subConstCUDAv
        .type           _Z12subConstCUDAv,@function
        .size           _Z12subConstCUDAv,(.L_x_6 - _Z12subConstCUDAv)
        .other          _Z12subConstCUDAv,@"STO_CUDA_ENTRY STV_DEFAULT"
_Z12subConstCUDAv:
.text._Z12subConstCUDAv:
        /* <DEDUP_REMOVED lines=13> */
[----:B0-----:R-:W-:Y:S01]  /*00d0*/  IMAD.WIDE R6, R9, 0x4, R6 ;  /* 0x0000000409067825 */ /* 0x001fe200078e0206 */
[----:B--2---:R-:W-:-:S05]  /*00e0*/  IADD3 R9, PT, PT, R2, -R5, RZ ;  /* 0x8000000502097210 */ /* 0x004fca0007ffe0ff */
[----:B------:R-:W-:Y:S01]  /*00f0*/  STG.E desc[UR4][R6.64], R9 ;  /* 0x0000000906007986 */ /* 0x000fe2000c101904 */
[----:B------:R-:W-:Y:S05]  /*0100*/  EXIT ;  /* 0x000000000000794d */ /* 0x000fea0003800000 */
.L_x_2:
        /* <DEDUP_REMOVED lines=15> */
.L_x_6:


//--------------------- .text._Z12addConstCUDAv   --------------------------
	.section	.text._Z12addConstCUDAv,"ax",@progbits
	.align	128
        .global         _Z12addConstCUDAv
        .type           _Z12addConstCUDAv,@function
        .size           _Z12addConstCUDAv,(.L_x_7 - _Z12addConstCUDAv)
        .other          _Z12addConstCUDAv,@"STO_CUDA_ENTRY STV_DEFAULT"
_Z12addConstCUDAv:
.text._Z12addConstCUDAv:
        /* <DEDUP_REMOVED lines=14> */
[----:B--2---:R-:W-:-:S05]  /*00e0*/  IADD3 R9, PT, PT, R2, R5, RZ ;  /* 0x0000000502097210 */ /* 0x004fca0007ffe0ff */
[----:B------:R-:W-:Y:S01]  /*00f0*/  STG.E desc[UR4][R6.64], R9 ;  /* 0x0000000906007986 */ /* 0x000fe2000c101904 */
[----:B------:R-:W-:Y:S05]  /*0100*/  EXIT ;  /* 0x000000000000794d */ /* 0x000fea0003800000 */
.L_x_3:
        /* <DEDUP_REMOVED lines=15> */
.L_x_7:


//--------------------- .nv.shared.reserved.0     --------------------------
	.section	.nv.shared.reserved.0,"aw",@nobits
	.weak		__nv_reservedSMEM_offset_0_alias
	.size		__nv_reservedSMEM_offset_0_alias, 0, 64
	.other		__nv_reservedSMEM_offset_0_alias,@"STO_CUDA_RESERVED_SHARED STV_DEFAULT"
__nv_reservedSMEM_offset_0_alias:
	.zero		0
	.zero		64


//--------------------- .nv.constant0._Z12modConstCUDAv --------------------------
	.section	.nv.constant0._Z12modConstCUDAv,"a",@progbits
	.sectionflags	@""
	.align	4
.nv.constant0._Z12modConstCUDAv:
	.zero		896


//--------------------- .nv.constant0._Z13multConstCUDAv --------------------------
	.section	.nv.constant0._Z13multConstCUDAv,"a",@progbits
	.sectionflags	@""
	.align	4
.nv.constant0._Z13multConstCUDAv:
	.zero		896


//--------------------- .nv.constant0._Z12subConstCUDAv --------------------------
	.section	.nv.constant0._Z12subConstCUDAv,"a",@progbits
	.sectionflags	@""
	.align	4
.nv.constant0._Z12subConstCUDAv:
	.zero		896


//--------------------- .nv.constant0._Z12addConstCUDAv --------------------------
	.section	.nv.constant0._Z12addConstCUDAv,"a",@progbits
	.sectionflags	@""
	.align	4
.nv.constant0._Z12addConstCUDAv:
	.zero		896


//--------------------- SYMBOLS --------------------------

	.type		.nv.reservedSmem.offset0,@object
	.size		.nv.reservedSmem.offset0,0x4
